	.headerflags	@"EF_CUDA_TEXMODE_UNIFIED EF_CUDA_64BIT_ADDRESS EF_CUDA_ACCELERATORS EF_CUDA_SM90 EF_CUDA_VIRTUAL_SM(EF_CUDA_SM90)"
	.elftype	@"ET_EXEC"


//--------------------- .nv.info                  --------------------------
	.section	.nv.info,"",@"SHT_CUDA_INFO"
	.align	4


	//----- nvinfo : EIATTR_REGCOUNT
	.align		4
        /*0000*/ 	.byte	0x04, 0x2f
        /*0002*/ 	.short	(.L_1 - .L_0)
	.align		4
.L_0:
        /*0004*/ 	.word	index@(triton_poi_fused_cat_89)
        /*0008*/ 	.word	0x00000016


	//----- nvinfo : EIATTR_MIN_STACK_SIZE
	.align		4
.L_1:
        /*000c*/ 	.byte	0x04, 0x12
        /*000e*/ 	.short	(.L_3 - .L_2)
	.align		4
.L_2:
        /*0010*/ 	.word	index@(triton_poi_fused_cat_89)
        /*0014*/ 	.word	0x00000000


	//----- nvinfo : EIATTR_FRAME_SIZE
	.align		4
.L_3:
        /*0018*/ 	.byte	0x04, 0x11
        /*001a*/ 	.short	(.L_5 - .L_4)
	.align		4
.L_4:
        /*001c*/ 	.word	index@(triton_poi_fused_cat_89)
        /*0020*/ 	.word	0x00000000


	//----- nvinfo : EIATTR_MIN_STACK_SIZE
	.align		4
.L_5:
        /*0024*/ 	.byte	0x04, 0x12
        /*0026*/ 	.short	(.L_7 - .L_6)
	.align		4
.L_6:
        /*0028*/ 	.word	index@(triton_poi_fused_cat_89)
        /*002c*/ 	.word	0x00000000
.L_7:


//--------------------- .nv.info.triton_poi_fused_cat_89 --------------------------
	.section	.nv.info.triton_poi_fused_cat_89,"",@"SHT_CUDA_INFO"
	.sectionflags	@""
	.align	4


	//----- nvinfo : EIATTR_CUDA_API_VERSION
	.align		4
        /*0000*/ 	.byte	0x04, 0x37
        /*0002*/ 	.short	(.L_9 - .L_8)
.L_8:
        /*0004*/ 	.word	0x0000007c


	//----- nvinfo : EIATTR_KPARAM_INFO
	.align		4
.L_9:
        /*0008*/ 	.byte	0x04, 0x17
        /*000a*/ 	.short	(.L_11 - .L_10)
.L_10:
        /*000c*/ 	.word	0x00000000
        /*0010*/ 	.short	0x0009
        /*0012*/ 	.short	0x0048
        /*0014*/ 	.byte	0x00, 0xf0, 0x11, 0x00


	//----- nvinfo : EIATTR_KPARAM_INFO
	.align		4
.L_11:
        /*0018*/ 	.byte	0x04, 0x17
        /*001a*/ 	.short	(.L_13 - .L_12)
.L_12:
        /*001c*/ 	.word	0x00000000
        /*0020*/ 	.short	0x0008
        /*0022*/ 	.short	0x0040
        /*0024*/ 	.byte	0x00, 0xf4, 0x21, 0x00


	//----- nvinfo : EIATTR_KPARAM_INFO
	.align		4
.L_13:
        /*0028*/ 	.byte	0x04, 0x17
        /*002a*/ 	.short	(.L_15 - .L_14)
.L_14:
        /*002c*/ 	.word	0x00000000
        /*0030*/ 	.short	0x0007
        /*0032*/ 	.short	0x0038
        /*0034*/ 	.byte	0x00, 0xf4, 0x21, 0x00


	//----- nvinfo : EIATTR_KPARAM_INFO
	.align		4
.L_15:
        /*0038*/ 	.byte	0x04, 0x17
        /*003a*/ 	.short	(.L_17 - .L_16)
.L_16:
        /*003c*/ 	.word	0x00000000
        /*0040*/ 	.short	0x0006
        /*0042*/ 	.short	0x0030
        /*0044*/ 	.byte	0x00, 0xf4, 0x21, 0x00


	//----- nvinfo : EIATTR_KPARAM_INFO
	.align		4
.L_17:
        /*0048*/ 	.byte	0x04, 0x17
        /*004a*/ 	.short	(.L_19 - .L_18)
.L_18:
        /*004c*/ 	.word	0x00000000
        /*0050*/ 	.short	0x0005
        /*0052*/ 	.short	0x0028
        /*0054*/ 	.byte	0x00, 0xf4, 0x21, 0x00


	//----- nvinfo : EIATTR_KPARAM_INFO
	.align		4
.L_19:
        /*0058*/ 	.byte	0x04, 0x17
        /*005a*/ 	.short	(.L_21 - .L_20)
.L_20:
        /*005c*/ 	.word	0x00000000
        /*0060*/ 	.short	0x0004
        /*0062*/ 	.short	0x0020
        /*0064*/ 	.byte	0x00, 0xf4, 0x21, 0x00


	//----- nvinfo : EIATTR_KPARAM_INFO
	.align		4
.L_21:
        /*0068*/ 	.byte	0x04, 0x17
        /*006a*/ 	.short	(.L_23 - .L_22)
.L_22:
        /*006c*/ 	.word	0x00000000
        /*0070*/ 	.short	0x0003
        /*0072*/ 	.short	0x0018
        /*0074*/ 	.byte	0x00, 0xf4, 0x21, 0x00


	//----- nvinfo : EIATTR_KPARAM_INFO
	.align		4
.L_23:
        /*0078*/ 	.byte	0x04, 0x17
        /*007a*/ 	.short	(.L_25 - .L_24)
.L_24:
        /*007c*/ 	.word	0x00000000
        /*0080*/ 	.short	0x0002
        /*0082*/ 	.short	0x0010
        /*0084*/ 	.byte	0x00, 0xf4, 0x21, 0x00


	//----- nvinfo : EIATTR_KPARAM_INFO
	.align		4
.L_25:
        /*0088*/ 	.byte	0x04, 0x17
        /*008a*/ 	.short	(.L_27 - .L_26)
.L_26:
        /*008c*/ 	.word	0x00000000
        /*0090*/ 	.short	0x0001
        /*0092*/ 	.short	0x0008
        /*0094*/ 	.byte	0x00, 0xf4, 0x21, 0x00


	//----- nvinfo : EIATTR_KPARAM_INFO
	.align		4
.L_27:
        /*0098*/ 	.byte	0x04, 0x17
        /*009a*/ 	.short	(.L_29 - .L_28)
.L_28:
        /*009c*/ 	.word	0x00000000
        /*00a0*/ 	.short	0x0000
        /*00a2*/ 	.short	0x0000
        /*00a4*/ 	.byte	0x00, 0xf4, 0x21, 0x00


	//----- nvinfo : EIATTR_SPARSE_MMA_MASK
	.align		4
.L_29:
        /*00a8*/ 	.byte	0x03, 0x50
        /*00aa*/ 	.short	0x0000


	//----- nvinfo : EIATTR_MAXREG_COUNT
	.align		4
        /*00ac*/ 	.byte	0x03, 0x1b
        /*00ae*/ 	.short	0x00ff


	//----- nvinfo : EIATTR_EXIT_INSTR_OFFSETS
	.align		4
        /*00b0*/ 	.byte	0x04, 0x1c
        /*00b2*/ 	.short	(.L_31 - .L_30)


	//   ....[0]....
.L_30:
        /*00b4*/ 	.word	0x00000450


	//----- nvinfo : EIATTR_REQNTID
	.align		4
.L_31:
        /*00b8*/ 	.byte	0x04, 0x10
        /*00ba*/ 	.short	(.L_33 - .L_32)
.L_32:
        /*00bc*/ 	.word	0x00000080
        /*00c0*/ 	.word	0x00000001
        /*00c4*/ 	.word	0x00000001


	//----- nvinfo : EIATTR_CBANK_PARAM_SIZE
	.align		4
.L_33:
        /*00c8*/ 	.byte	0x03, 0x19
        /*00ca*/ 	.short	0x004c


	//----- nvinfo : EIATTR_PARAM_CBANK
	.align		4
        /*00cc*/ 	.byte	0x04, 0x0a
        /*00ce*/ 	.short	(.L_35 - .L_34)
	.align		4
.L_34:
        /*00d0*/ 	.word	index@(.nv.constant0.triton_poi_fused_cat_89)
        /*00d4*/ 	.short	0x0210
        /*00d6*/ 	.short	0x004c


	//----- nvinfo : EIATTR_SW_WAR
	.align		4
.L_35:
        /*00d8*/ 	.byte	0x04, 0x36
        /*00da*/ 	.short	(.L_37 - .L_36)
.L_36:
        /*00dc*/ 	.word	0x00000008
.L_37:


//--------------------- .nv.callgraph             --------------------------
	.section	.nv.callgraph,"",@"SHT_CUDA_CALLGRAPH"
	.align	4
	.sectionentsize	8
	.align		4
        /*0000*/ 	.word	0x00000000
	.align		4
        /*0004*/ 	.word	0xffffffff
	.align		4
        /*0008*/ 	.word	0x00000000
	.align		4
        /*000c*/ 	.word	0xfffffffe
	.align		4
        /*0010*/ 	.word	0x00000000
	.align		4
        /*0014*/ 	.word	0xfffffffd
	.align		4
        /*0018*/ 	.word	0x00000000
	.align		4
        /*001c*/ 	.word	0xfffffffc


//--------------------- .text.triton_poi_fused_cat_89 --------------------------
	.section	.text.triton_poi_fused_cat_89,"ax",@progbits
	.align	128
        .global         triton_poi_fused_cat_89
        .type           triton_poi_fused_cat_89,@function
        .size           triton_poi_fused_cat_89,(.L_x_1 - triton_poi_fused_cat_89)
        .other          triton_poi_fused_cat_89,@"STO_CUDA_ENTRY STV_DEFAULT"
triton_poi_fused_cat_89:
.text.triton_poi_fused_cat_89:
[----:B------:R-:W-:Y:S01]  /*0000*/  LDC R1, c[0x0][0x28] ;  /* 0x00000a00ff017b82 */ /* 0x000fe20000000800 */
[----:B------:R-:W1:Y:S07]  /*0010*/  S2R R0, SR_TID.X ;  /* 0x0000000000007919 */ /* 0x000e6e0000002100 */
[----:B------:R-:W2:Y:S01]  /*0020*/  LDC.64 R6, c[0x0][0x238] ;  /* 0x00008e00ff067b82 */ /* 0x000ea20000000a00 */
[----:B------:R-:W-:Y:S01]  /*0030*/  ULDC.64 UR4, c[0x0][0x208] ;  /* 0x0000820000047ab9 */ /* 0x000fe20000000a00 */
[----:B------:R-:W-:Y:S01]  /*0040*/  ULDC.64 UR6, c[0x0][0x248] ;  /* 0x0000920000067ab9 */ /* 0x000fe20000000a00 */
[----:B------:R-:W3:Y:S05]  /*0050*/  S2R R3, SR_CTAID.X ;  /* 0x0000000000037919 */ /* 0x000eea0000002500 */
[----:B------:R-:W4:Y:S01]  /*0060*/  LDC.64 R8, c[0x0][0x228] ;  /* 0x00008a00ff087b82 */ /* 0x000f220000000a00 */
[----:B-1----:R-:W-:-:S05]  /*0070*/  LOP3.LUT R0, R0, 0x7f, RZ, 0xc0, !PT ;  /* 0x0000007f00007812 */ /* 0x002fca00078ec0ff */
[----:B---3--:R-:W-:-:S05]  /*0080*/  IMAD R0, R3, 0x80, R0 ;  /* 0x0000008003007824 */ /* 0x008fca00078e0200 */
[----:B------:R-:W-:Y:S02]  /*0090*/  SHF.R.S32.HI R5, RZ, 0x1f, R0 ;  /* 0x0000001fff057819 */ /* 0x000fe40000011400 */
[-C--:B------:R-:W-:Y:S02]  /*00a0*/  LEA.HI R14, R0, R0.reuse, RZ, 0x1 ;  /* 0x00000000000e7211 */ /* 0x080fe400078f08ff */
[CC--:B------:R-:W-:Y:S02]  /*00b0*/  LEA.HI R11, R5.reuse, R0.reuse, RZ, 0x2 ;  /* 0x00000000050b7211 */ /* 0x0c0fe400078f10ff */
[----:B------:R-:W-:Y:S02]  /*00c0*/  LEA.HI R12, R5, R0, RZ, 0xc ;  /* 0x00000000050c7211 */ /* 0x000fe400078f60ff */
[--C-:B------:R-:W-:Y:S02]  /*00d0*/  SHF.R.S32.HI R10, RZ, 0x2, R11.reuse ;  /* 0x00000002ff0a7819 */ /* 0x100fe4000001140b */
[----:B------:R-:W-:-:S02]  /*00e0*/  SHF.R.S32.HI R3, RZ, 0x1f, R11 ;  /* 0x0000001fff037819 */ /* 0x000fc4000001140b */
[----:B------:R-:W-:Y:S02]  /*00f0*/  LOP3.LUT R17, R14, 0xfffffffe, RZ, 0xc0, !PT ;  /* 0xfffffffe0e117812 */ /* 0x000fe400078ec0ff */
[----:B------:R-:W-:Y:S02]  /*0100*/  LEA.HI R4, R3, R10, RZ, 0xa ;  /* 0x0000000a03047211 */ /* 0x000fe400078f50ff */
[----:B------:R-:W1:Y:S01]  /*0110*/  LDC.64 R2, c[0x0][0x210] ;  /* 0x00008400ff027b82 */ /* 0x000e620000000a00 */
[----:B------:R-:W-:Y:S01]  /*0120*/  SHF.R.S32.HI R15, RZ, 0x1, R14 ;  /* 0x00000001ff0f7819 */ /* 0x000fe2000001140e */
[----:B------:R-:W-:Y:S01]  /*0130*/  IMAD.IADD R17, R0, 0x1, -R17 ;  /* 0x0000000100117824 */ /* 0x000fe200078e0a11 */
[----:B------:R-:W-:Y:S02]  /*0140*/  LOP3.LUT R13, R4, 0xfffffc00, RZ, 0xc0, !PT ;  /* 0xfffffc00040d7812 */ /* 0x000fe400078ec0ff */
[----:B------:R-:W-:Y:S01]  /*0150*/  LEA.HI R16, R14, R15, RZ, 0x1 ;  /* 0x0000000f0e107211 */ /* 0x000fe200078f08ff */
[----:B--2---:R-:W-:Y:S01]  /*0160*/  IMAD.WIDE R6, R17, 0x4, R6 ;  /* 0x0000000411067825 */ /* 0x004fe200078e0206 */
[----:B------:R-:W-:Y:S01]  /*0170*/  LOP3.LUT R11, R11, 0xfffffffc, RZ, 0xc0, !PT ;  /* 0xfffffffc0b0b7812 */ /* 0x000fe200078ec0ff */
[----:B------:R-:W2:Y:S01]  /*0180*/  LDC.64 R4, c[0x0][0x240] ;  /* 0x00009000ff047b82 */ /* 0x000ea20000000a00 */
[----:B------:R-:W-:Y:S01]  /*0190*/  LOP3.LUT R16, R16, 0xfffffffe, RZ, 0xc0, !PT ;  /* 0xfffffffe10107812 */ /* 0x000fe200078ec0ff */
[----:B------:R-:W-:Y:S01]  /*01a0*/  IMAD.IADD R10, R10, 0x1, -R13 ;  /* 0x000000010a0a7824 */ /* 0x000fe200078e0a0d */
[----:B------:R-:W-:Y:S01]  /*01b0*/  SHF.R.S32.HI R13, RZ, 0xc, R12 ;  /* 0x0000000cff0d7819 */ /* 0x000fe2000001140c */
[----:B------:R-:W-:Y:S01]  /*01c0*/  IMAD.MOV.U32 R14, RZ, RZ, RZ ;  /* 0x000000ffff0e7224 */ /* 0x000fe200078e00ff */
[----:B------:R-:W-:Y:S01]  /*01d0*/  LOP3.LUT R12, R12, 0xfffff000, RZ, 0xc0, !PT ;  /* 0xfffff0000c0c7812 */ /* 0x000fe200078ec0ff */
[----:B------:R-:W-:Y:S01]  /*01e0*/  IMAD.IADD R15, R15, 0x1, -R16 ;  /* 0x000000010f0f7824 */ /* 0x000fe200078e0a10 */
[----:B------:R-:W-:Y:S01]  /*01f0*/  ISETP.GE.AND P1, PT, R10, 0x200, PT ;  /* 0x000002000a00780c */ /* 0x000fe20003f26270 */
[----:B------:R-:W-:-:S02]  /*0200*/  IMAD R19, R13, 0x200, R10 ;  /* 0x000002000d137824 */ /* 0x000fc400078e020a */
[----:B------:R-:W-:Y:S02]  /*0210*/  IMAD.SHL.U32 R13, R13, 0x800, RZ ;  /* 0x000008000d0d7824 */ /* 0x000fe400078e00ff */
[----:B----4-:R-:W-:-:S03]  /*0220*/  IMAD.WIDE R8, R19, 0x4, R8 ;  /* 0x0000000413087825 */ /* 0x010fc600078e0208 */
[----:B------:R-:W-:Y:S01]  /*0230*/  IADD3 R17, R13, R0, -R12 ;  /* 0x000000000d117210 */ /* 0x000fe20007ffe80c */
[----:B------:R-:W-:Y:S02]  /*0240*/  IMAD.MOV.U32 R12, RZ, RZ, RZ ;  /* 0x000000ffff0c7224 */ /* 0x000fe400078e00ff */
[----:B------:R-:W-:Y:S02]  /*0250*/  IMAD.IADD R16, R0, 0x1, -R11 ;  /* 0x0000000100107824 */ /* 0x000fe400078e0a0b */
[----:B-1----:R-:W-:Y:S01]  /*0260*/  IMAD.WIDE R2, R17, 0x4, R2 ;  /* 0x0000000411027825 */ /* 0x002fe200078e0202 */
[----:B------:R1:W3:Y:S03]  /*0270*/  @!P1 LDG.E.EL R14, desc[UR4][R6.64] ;  /* 0x00000004060e9981 */ /* 0x0002e6000c2e1900 */
[----:B------:R-:W-:Y:S01]  /*0280*/  IMAD.SHL.U32 R17, R10, 0x4, RZ ;  /* 0x000000040a117824 */ /* 0x000fe200078e00ff */
[----:B------:R4:W5:Y:S01]  /*0290*/  @!P1 LDG.E.EL R12, desc[UR4][R8.64] ;  /* 0x00000004080c9981 */ /* 0x000962000c2e1900 */
[----:B--2---:R-:W-:Y:S01]  /*02a0*/  IMAD.WIDE R4, R15, 0x4, R4 ;  /* 0x000000040f047825 */ /* 0x004fe200078e0204 */
[----:B------:R-:W-:-:S02]  /*02b0*/  SHF.R.S32.HI R18, RZ, 0x1f, R13 ;  /* 0x0000001fff127819 */ /* 0x000fc4000001140d */
[----:B------:R-:W-:Y:S01]  /*02c0*/  IADD3 R15, P2, P3, R17, R16, R13 ;  /* 0x00000010110f7210 */ /* 0x000fe20007b5e00d */
[----:B------:R-:W-:Y:S01]  /*02d0*/  IMAD.MOV.U32 R11, RZ, RZ, RZ ;  /* 0x000000ffff0b7224 */ /* 0x000fe200078e00ff */
[----:B------:R-:W-:Y:S01]  /*02e0*/  SHF.R.S32.HI R16, RZ, 0x1f, R16 ;  /* 0x0000001fff107819 */ /* 0x000fe20000011410 */
[----:B-1----:R-:W1:Y:S01]  /*02f0*/  LDC.64 R6, c[0x0][0x250] ;  /* 0x00009400ff067b82 */ /* 0x002e620000000a00 */
[----:B------:R-:W-:Y:S01]  /*0300*/  SHF.R.S32.HI R17, RZ, 0x1f, R17 ;  /* 0x0000001fff117819 */ /* 0x000fe20000011411 */
[----:B------:R-:W-:Y:S01]  /*0310*/  IMAD.MOV.U32 R13, RZ, RZ, RZ ;  /* 0x000000ffff0d7224 */ /* 0x000fe200078e00ff */
[----:B------:R-:W-:Y:S01]  /*0320*/  ISETP.GT.AND P0, PT, R10, 0x1ff, PT ;  /* 0x000001ff0a00780c */ /* 0x000fe20003f04270 */
[----:B------:R2:W2:Y:S01]  /*0330*/  @!P1 LDG.E R11, desc[UR4][R2.64] ;  /* 0x00000004020b9981 */ /* 0x0004a2000c1e1900 */
[----:B------:R-:W-:Y:S02]  /*0340*/  IADD3.X R16, R17, R16, R18, P2, P3 ;  /* 0x0000001011107210 */ /* 0x000fe400017e6412 */
[----:B----4-:R-:W-:Y:S01]  /*0350*/  LEA R8, P2, R15, UR6, 0x2 ;  /* 0x000000060f087c11 */ /* 0x010fe2000f8410ff */
[----:B------:R-:W4:Y:S01]  /*0360*/  @!P1 LDG.E.EL R13, desc[UR4][R4.64] ;  /* 0x00000004040d9981 */ /* 0x000f22000c2e1900 */
[----:B------:R-:W-:-:S02]  /*0370*/  IMAD.MOV.U32 R10, RZ, RZ, RZ ;  /* 0x000000ffff0a7224 */ /* 0x000fc400078e00ff */
[----:B------:R-:W-:-:S05]  /*0380*/  LEA.HI.X R9, R15, UR7, R16, 0x2, P2 ;  /* 0x000000070f097c11 */ /* 0x000fca00090f1410 */
[----:B------:R-:W4:Y:S01]  /*0390*/  @P0 LDG.E R10, desc[UR4][R8.64+-0x2000] ;  /* 0xffe00004080a0981 */ /* 0x000f22000c1e1900 */
[----:B-1----:R-:W-:Y:S01]  /*03a0*/  IMAD.WIDE R6, R0, 0x4, R6 ;  /* 0x0000000400067825 */ /* 0x002fe200078e0206 */
[----:B---3--:R-:W-:Y:S02]  /*03b0*/  SEL R14, R14, RZ, !P1 ;  /* 0x000000ff0e0e7207 */ /* 0x008fe40004800000 */
[----:B-----5:R-:W-:-:S05]  /*03c0*/  SEL R15, R12, RZ, !P1 ;  /* 0x000000ff0c0f7207 */ /* 0x020fca0004800000 */
[----:B--2---:R-:W-:-:S04]  /*03d0*/  FADD R2, R15, -R15 ;  /* 0x8000000f0f027221 */ /* 0x004fc80000000000 */
[----:B------:R-:W-:Y:S01]  /*03e0*/  FFMA R14, R2, R14, R15 ;  /* 0x0000000e020e7223 */ /* 0x000fe2000000000f */
[----:B------:R-:W-:Y:S02]  /*03f0*/  SEL R11, R11, RZ, !P1 ;  /* 0x000000ff0b0b7207 */ /* 0x000fe40004800000 */
[----:B----4-:R-:W-:-:S03]  /*0400*/  SEL R13, R13, RZ, !P1 ;  /* 0x000000ff0d0d7207 */ /* 0x010fc60004800000 */
[----:B------:R-:W-:-:S04]  /*0410*/  FADD R14, -R11, R14 ;  /* 0x0000000e0b0e7221 */ /* 0x000fc80000000100 */
[----:B------:R-:W-:Y:S01]  /*0420*/  FFMA R13, R14, R13, R11 ;  /* 0x0000000d0e0d7223 */ /* 0x000fe2000000000b */
[----:B------:R-:W-:-:S05]  /*0430*/  @P1 SEL R13, R10, RZ, P0 ;  /* 0x000000ff0a0d1207 */ /* 0x000fca0000000000 */
[----:B------:R-:W-:Y:S01]  /*0440*/  STG.E desc[UR4][R6.64], R13 ;  /* 0x0000000d06007986 */ /* 0x000fe2000c101904 */
[----:B------:R-:W-:Y:S05]  /*0450*/  EXIT ;  /* 0x000000000000794d */ /* 0x000fea0003800000 */
.L_x_0:
[----:B------:R-:W-:-:S00]  /*0460*/  BRA `(.L_x_0) ;  /* 0xfffffffc00fc7947 */ /* 0x000fc0000383ffff */
[----:B------:R-:W-:-:S00]  /*0470*/  NOP ;  /* 0x0000000000007918 */ /* 0x000fc00000000000 */
        /* <DEDUP_REMOVED lines=8> */
.L_x_1:


//--------------------- .nv.constant0.triton_poi_fused_cat_89 --------------------------
	.section	.nv.constant0.triton_poi_fused_cat_89,"a",@progbits
	.sectionflags	@""
	.align	4
.nv.constant0.triton_poi_fused_cat_89:
	.zero		604
